//
// Generated by NVIDIA NVVM Compiler
//
// Compiler Build ID: CL-36424714
// Cuda compilation tools, release 13.0, V13.0.88
// Based on NVVM 20.0.0
//

.version 9.0
.target sm_100
.address_size 64

	// .globl	_Z6kernelPfi

.visible .entry _Z6kernelPfi(
	.param .u64 .ptr .align 1 _Z6kernelPfi_param_0,
	.param .u32 _Z6kernelPfi_param_1
)
{
	.reg .pred 	%p<7>;
	.reg .b32 	%r<31>;
	.reg .b32 	%f<11>;
	.reg .b64 	%rd<11>;

	ld.param.u64 	%rd2, [_Z6kernelPfi_param_0];
	ld.param.u32 	%r12, [_Z6kernelPfi_param_1];
	cvta.to.global.u64 	%rd1, %rd2;
	mov.u32 	%r13, %ntid.x;
	mov.u32 	%r14, %ctaid.x;
	mov.u32 	%r15, %tid.x;
	mad.lo.s32 	%r29, %r13, %r14, %r15;
	mov.u32 	%r16, %nctaid.x;
	mul.lo.s32 	%r2, %r13, %r16;
	setp.ge.s32 	%p1, %r29, %r12;
	@%p1 bra 	$L__BB0_7;
	add.s32 	%r17, %r29, %r2;
	max.s32 	%r18, %r12, %r17;
	setp.lt.s32 	%p2, %r17, %r12;
	selp.u32 	%r19, 1, 0, %p2;
	add.s32 	%r20, %r17, %r19;
	sub.s32 	%r21, %r18, %r20;
	div.u32 	%r22, %r21, %r2;
	add.s32 	%r3, %r22, %r19;
	and.b32  	%r23, %r3, 3;
	setp.eq.s32 	%p3, %r23, 3;
	@%p3 bra 	$L__BB0_4;
	add.s32 	%r24, %r3, 1;
	and.b32  	%r25, %r24, 3;
	neg.s32 	%r27, %r25;
$L__BB0_3:
	.pragma "nounroll";
	mul.wide.s32 	%rd3, %r29, 4;
	add.s64 	%rd4, %rd1, %rd3;
	ld.global.f32 	%f1, [%rd4];
	mul.f32 	%f2, %f1, %f1;
	st.global.f32 	[%rd4], %f2;
	add.s32 	%r29, %r29, %r2;
	add.s32 	%r27, %r27, 1;
	setp.ne.s32 	%p4, %r27, 0;
	@%p4 bra 	$L__BB0_3;
$L__BB0_4:
	setp.lt.u32 	%p5, %r3, 3;
	@%p5 bra 	$L__BB0_7;
	mul.wide.s32 	%rd7, %r2, 4;
	shl.b32 	%r26, %r2, 2;
$L__BB0_6:
	mul.wide.s32 	%rd5, %r29, 4;
	add.s64 	%rd6, %rd1, %rd5;
	ld.global.f32 	%f3, [%rd6];
	mul.f32 	%f4, %f3, %f3;
	st.global.f32 	[%rd6], %f4;
	add.s64 	%rd8, %rd6, %rd7;
	ld.global.f32 	%f5, [%rd8];
	mul.f32 	%f6, %f5, %f5;
	st.global.f32 	[%rd8], %f6;
	add.s64 	%rd9, %rd8, %rd7;
	ld.global.f32 	%f7, [%rd9];
	mul.f32 	%f8, %f7, %f7;
	st.global.f32 	[%rd9], %f8;
	add.s64 	%rd10, %rd9, %rd7;
	ld.global.f32 	%f9, [%rd10];
	mul.f32 	%f10, %f9, %f9;
	st.global.f32 	[%rd10], %f10;
	add.s32 	%r29, %r26, %r29;
	setp.lt.s32 	%p6, %r29, %r12;
	@%p6 bra 	$L__BB0_6;
$L__BB0_7:
	ret;

}


// ===== COMPILED SASS (sm_100) =====

	.target	sm_100

	.elftype	@"ET_EXEC"


//--------------------- .note.nv.tkinfo           --------------------------
	.section	.note.nv.tkinfo,"",@"SHT_NOTE"
	.sectionflags	@"SHF_NOTE_NV_TKINFO"
	.tkinfo
        /*0018*/ 	.word	0x00000002
        /*0030*/ 	.string	""
        /*0030*/ 	.string	"ptxas"
        /*0030*/ 	.string	"Cuda compilation tools, release 13.0, V13.0.88"
        /*0030*/ 	.string	"Build cuda_13.0.r13.0/compiler.36424714_0"
        /*0030*/ 	.string	"-arch sm_100 -m 64 "



//--------------------- .note.nv.cuinfo           --------------------------
	.section	.note.nv.cuinfo,"",@"SHT_NOTE"
	.sectionflags	@"SHF_NOTE_NV_CUINFO"
        /*0018*/ 	.short	0x0002
        /*001a*/ 	.short	0x0064
        /*001c*/ 	.short	0x0082
	.zero		2


//--------------------- .nv.info                  --------------------------
	.section	.nv.info,"",@"SHT_CUDA_INFO"
	.align	4


	//----- nvinfo : EIATTR_REGCOUNT
	.align		4
        /*0000*/ 	.byte	0x04, 0x2f
        /*0002*/ 	.short	(.L_1 - .L_0)
	.align		4
.L_0:
        /*0004*/ 	.word	index@(_Z6kernelPfi)
        /*0008*/ 	.word	0x00000018


	//----- nvinfo : EIATTR_FRAME_SIZE
	.align		4
.L_1:
        /*000c*/ 	.byte	0x04, 0x11
        /*000e*/ 	.short	(.L_3 - .L_2)
	.align		4
.L_2:
        /*0010*/ 	.word	index@(_Z6kernelPfi)
        /*0014*/ 	.word	0x00000000


	//----- nvinfo : EIATTR_MIN_STACK_SIZE
	.align		4
.L_3:
        /*0018*/ 	.byte	0x04, 0x12
        /*001a*/ 	.short	(.L_5 - .L_4)
	.align		4
.L_4:
        /*001c*/ 	.word	index@(_Z6kernelPfi)
        /*0020*/ 	.word	0x00000000
.L_5:


//--------------------- .nv.compat                --------------------------
	.section	.nv.compat,"",@"SHT_CUDA_COMPAT_INFO"
	.align	4
        /*0000*/ 	.byte	0x02, 0x09, 0x00, 0x00, 0x02, 0x02, 0x01, 0x00, 0x02, 0x05, 0x05, 0x00, 0x03, 0x07, 0x01, 0x01
        /*0010*/ 	.byte	0x02, 0x03, 0x00, 0x00, 0x02, 0x06, 0x01, 0x00, 0x04, 0x0b, 0x08, 0x00, 0x09, 0x00, 0x00, 0x00
        /*0020*/ 	.byte	0x00, 0x00, 0x00, 0x00


//--------------------- .nv.info._Z6kernelPfi     --------------------------
	.section	.nv.info._Z6kernelPfi,"",@"SHT_CUDA_INFO"
	.sectionflags	@""
	.align	4


	//----- nvinfo : EIATTR_CUDA_API_VERSION
	.align		4
        /*0000*/ 	.byte	0x04, 0x37
        /*0002*/ 	.short	(.L_7 - .L_6)
.L_6:
        /*0004*/ 	.word	0x00000082


	//----- nvinfo : EIATTR_KPARAM_INFO
	.align		4
.L_7:
        /*0008*/ 	.byte	0x04, 0x17
        /*000a*/ 	.short	(.L_9 - .L_8)
.L_8:
        /*000c*/ 	.word	0x00000000
        /*0010*/ 	.short	0x0001
        /*0012*/ 	.short	0x0008
        /*0014*/ 	.byte	0x00, 0xf0, 0x11, 0x00


	//----- nvinfo : EIATTR_KPARAM_INFO
	.align		4
.L_9:
        /*0018*/ 	.byte	0x04, 0x17
        /*001a*/ 	.short	(.L_11 - .L_10)
.L_10:
        /*001c*/ 	.word	0x00000000
        /*0020*/ 	.short	0x0000
        /*0022*/ 	.short	0x0000
        /*0024*/ 	.byte	0x00, 0xf5, 0x21, 0x00


	//----- nvinfo : EIATTR_SPARSE_MMA_MASK
	.align		4
.L_11:
        /*0028*/ 	.byte	0x03, 0x50
        /*002a*/ 	.short	0x0000


	//----- nvinfo : EIATTR_MAXREG_COUNT
	.align		4
        /*002c*/ 	.byte	0x03, 0x1b
        /*002e*/ 	.short	0x00ff


	//----- nvinfo : EIATTR_MERCURY_ISA_VERSION
	.align		4
        /*0030*/ 	.byte	0x03, 0x5f
        /*0032*/ 	.short	0x0101


	//----- nvinfo : EIATTR_VRC_CTA_INIT_COUNT
	.align		4
        /*0034*/ 	.byte	0x02, 0x4a
	.zero		1
	.zero		1


	//----- nvinfo : EIATTR_EXIT_INSTR_OFFSETS
	.align		4
        /*0038*/ 	.byte	0x04, 0x1c
        /*003a*/ 	.short	(.L_13 - .L_12)


	//   ....[0]....
.L_12:
        /*003c*/ 	.word	0x00000090


	//   ....[1]....
        /*0040*/ 	.word	0x00000360


	//   ....[2]....
        /*0044*/ 	.word	0x000004a0


	//----- nvinfo : EIATTR_CRS_STACK_SIZE
	.align		4
.L_13:
        /*0048*/ 	.byte	0x04, 0x1e
        /*004a*/ 	.short	(.L_15 - .L_14)
.L_14:
        /*004c*/ 	.word	0x00000000


	//----- nvinfo : EIATTR_CBANK_PARAM_SIZE
	.align		4
.L_15:
        /*0050*/ 	.byte	0x03, 0x19
        /*0052*/ 	.short	0x000c


	//----- nvinfo : EIATTR_PARAM_CBANK
	.align		4
        /*0054*/ 	.byte	0x04, 0x0a
        /*0056*/ 	.short	(.L_17 - .L_16)
	.align		4
.L_16:
        /*0058*/ 	.word	index@(.nv.constant0._Z6kernelPfi)
        /*005c*/ 	.short	0x0380
        /*005e*/ 	.short	0x000c


	//----- nvinfo : EIATTR_SW_WAR
	.align		4
.L_17:
        /*0060*/ 	.byte	0x04, 0x36
        /*0062*/ 	.short	(.L_19 - .L_18)
.L_18:
        /*0064*/ 	.word	0x00000008
.L_19:


//--------------------- .nv.callgraph             --------------------------
	.section	.nv.callgraph,"",@"SHT_CUDA_CALLGRAPH"
	.align	4
	.sectionentsize	8
	.align		4
        /*0000*/ 	.word	0x00000000
	.align		4
        /*0004*/ 	.word	0xffffffff
	.align		4
        /*0008*/ 	.word	0x00000000
	.align		4
        /*000c*/ 	.word	0xfffffffe
	.align		4
        /*0010*/ 	.word	0x00000000
	.align		4
        /*0014*/ 	.word	0xfffffffd
	.align		4
        /*0018*/ 	.word	0x00000000
	.align		4
        /*001c*/ 	.word	0xfffffffc


//--------------------- .text._Z6kernelPfi        --------------------------
	.section	.text._Z6kernelPfi,"ax",@progbits
	.align	128
        .global         _Z6kernelPfi
        .type           _Z6kernelPfi,@function
        .size           _Z6kernelPfi,(.L_x_5 - _Z6kernelPfi)
        .other          _Z6kernelPfi,@"STO_CUDA_ENTRY STV_DEFAULT"
_Z6kernelPfi:
.text._Z6kernelPfi:
[----:B------:R-:W-:Y:S01]  /*0000*/  LDC R1, c[0x0][0x37c] ;  /* 0x0000df00ff017b82 */ /* 0x000fe20000000800 */
[----:B------:R-:W0:Y:S01]  /*0010*/  S2R R5, SR_CTAID.X ;  /* 0x0000000000057919 */ /* 0x000e220000002500 */
[----:B------:R-:W0:Y:S06]  /*0020*/  LDCU UR4, c[0x0][0x360] ;  /* 0x00006c00ff0477ac */ /* 0x000e2c0008000800 */
[----:B------:R-:W1:Y:S01]  /*0030*/  LDC R2, c[0x0][0x370] ;  /* 0x0000dc00ff027b82 */ /* 0x000e620000000800 */
[----:B------:R-:W0:Y:S01]  /*0040*/  S2R R0, SR_TID.X ;  /* 0x0000000000007919 */ /* 0x000e220000002100 */
[----:B------:R-:W2:Y:S01]  /*0050*/  LDCU UR6, c[0x0][0x388] ;  /* 0x00007100ff0677ac */ /* 0x000ea20008000800 */
[----:B0-----:R-:W-:-:S02]  /*0060*/  IMAD R5, R5, UR4, R0 ;  /* 0x0000000405057c24 */ /* 0x001fc4000f8e0200 */
[----:B-1----:R-:W-:-:S03]  /*0070*/  IMAD R0, R2, UR4, RZ ;  /* 0x0000000402007c24 */ /* 0x002fc6000f8e02ff */
[----:B--2---:R-:W-:-:S13]  /*0080*/  ISETP.GE.AND P0, PT, R5, UR6, PT ;  /* 0x0000000605007c0c */ /* 0x004fda000bf06270 */
[----:B------:R-:W-:Y:S05]  /*0090*/  @P0 EXIT ;  /* 0x000000000000094d */ /* 0x000fea0003800000 */
[----:B------:R-:W0:Y:S01]  /*00a0*/  I2F.U32.RP R8, R0 ;  /* 0x0000000000087306 */ /* 0x000e220000209000 */
[C---:B------:R-:W-:Y:S01]  /*00b0*/  IADD3 R4, PT, PT, R0.reuse, R5, RZ ;  /* 0x0000000500047210 */ /* 0x040fe20007ffe0ff */
[----:B------:R-:W-:Y:S01]  /*00c0*/  IMAD.MOV R9, RZ, RZ, -R0 ;  /* 0x000000ffff097224 */ /* 0x000fe200078e0a00 */
[----:B------:R-:W-:Y:S01]  /*00d0*/  ISETP.NE.U32.AND P2, PT, R0, RZ, PT ;  /* 0x000000ff0000720c */ /* 0x000fe20003f45070 */
[----:B------:R-:W1:Y:S01]  /*00e0*/  LDCU.64 UR4, c[0x0][0x358] ;  /* 0x00006b00ff0477ac */ /* 0x000e620008000a00 */
[C---:B------:R-:W-:Y:S01]  /*00f0*/  ISETP.GE.AND P0, PT, R4.reuse, UR6, PT ;  /* 0x0000000604007c0c */ /* 0x040fe2000bf06270 */
[----:B------:R-:W-:Y:S01]  /*0100*/  BSSY.RECONVERGENT B0, `(.L_x_0) ;  /* 0x0000025000007945 */ /* 0x000fe20003800200 */
[----:B------:R-:W-:Y:S02]  /*0110*/  VIMNMX R7, PT, PT, R4, UR6, !PT ;  /* 0x0000000604077c48 */ /* 0x000fe4000ffe0100 */
[----:B------:R-:W-:-:S04]  /*0120*/  SEL R6, RZ, 0x1, P0 ;  /* 0x00000001ff067807 */ /* 0x000fc80000000000 */
[----:B------:R-:W-:Y:S01]  /*0130*/  IADD3 R7, PT, PT, R7, -R4, -R6 ;  /* 0x8000000407077210 */ /* 0x000fe20007ffe806 */
[----:B0-----:R-:W0:Y:S02]  /*0140*/  MUFU.RCP R8, R8 ;  /* 0x0000000800087308 */ /* 0x001e240000001000 */
[----:B0-----:R-:W-:-:S06]  /*0150*/  IADD3 R2, PT, PT, R8, 0xffffffe, RZ ;  /* 0x0ffffffe08027810 */ /* 0x001fcc0007ffe0ff */
[----:B------:R0:W2:Y:S02]  /*0160*/  F2I.FTZ.U32.TRUNC.NTZ R3, R2 ;  /* 0x0000000200037305 */ /* 0x0000a4000021f000 */
[----:B0-----:R-:W-:Y:S02]  /*0170*/  IMAD.MOV.U32 R2, RZ, RZ, RZ ;  /* 0x000000ffff027224 */ /* 0x001fe400078e00ff */
[----:B--2---:R-:W-:-:S04]  /*0180*/  IMAD R9, R9, R3, RZ ;  /* 0x0000000309097224 */ /* 0x004fc800078e02ff */
[----:B------:R-:W-:-:S06]  /*0190*/  IMAD.HI.U32 R8, R3, R9, R2 ;  /* 0x0000000903087227 */ /* 0x000fcc00078e0002 */
[----:B------:R-:W-:-:S05]  /*01a0*/  IMAD.HI.U32 R9, R8, R7, RZ ;  /* 0x0000000708097227 */ /* 0x000fca00078e00ff */
[----:B------:R-:W-:-:S05]  /*01b0*/  IADD3 R2, PT, PT, -R9, RZ, RZ ;  /* 0x000000ff09027210 */ /* 0x000fca0007ffe1ff */
[----:B------:R-:W-:Y:S02]  /*01c0*/  IMAD R7, R0, R2, R7 ;  /* 0x0000000200077224 */ /* 0x000fe400078e0207 */
[----:B------:R-:W0:Y:S03]  /*01d0*/  LDC.64 R2, c[0x0][0x380] ;  /* 0x0000e000ff027b82 */ /* 0x000e260000000a00 */
[----:B------:R-:W-:-:S13]  /*01e0*/  ISETP.GE.U32.AND P0, PT, R7, R0, PT ;  /* 0x000000000700720c */ /* 0x000fda0003f06070 */
[----:B------:R-:W-:Y:S01]  /*01f0*/  @P0 IMAD.IADD R7, R7, 0x1, -R0 ;  /* 0x0000000107070824 */ /* 0x000fe200078e0a00 */
[----:B------:R-:W-:-:S04]  /*0200*/  @P0 IADD3 R9, PT, PT, R9, 0x1, RZ ;  /* 0x0000000109090810 */ /* 0x000fc80007ffe0ff */
[----:B------:R-:W-:-:S13]  /*0210*/  ISETP.GE.U32.AND P1, PT, R7, R0, PT ;  /* 0x000000000700720c */ /* 0x000fda0003f26070 */
[----:B------:R-:W-:Y:S01]  /*0220*/  @P1 VIADD R9, R9, 0x1 ;  /* 0x0000000109091836 */ /* 0x000fe20000000000 */
[----:B------:R-:W-:-:S04]  /*0230*/  @!P2 LOP3.LUT R9, RZ, R0, RZ, 0x33, !PT ;  /* 0x00000000ff09a212 */ /* 0x000fc800078e33ff */
[----:B------:R-:W-:-:S04]  /*0240*/  IADD3 R4, PT, PT, R6, R9, RZ ;  /* 0x0000000906047210 */ /* 0x000fc80007ffe0ff */
[C---:B------:R-:W-:Y:S02]  /*0250*/  LOP3.LUT R6, R4.reuse, 0x3, RZ, 0xc0, !PT ;  /* 0x0000000304067812 */ /* 0x040fe400078ec0ff */
[----:B------:R-:W-:Y:S02]  /*0260*/  ISETP.GE.U32.AND P1, PT, R4, 0x3, PT ;  /* 0x000000030400780c */ /* 0x000fe40003f26070 */
[----:B------:R-:W-:-:S13]  /*0270*/  ISETP.NE.AND P0, PT, R6, 0x3, PT ;  /* 0x000000030600780c */ /* 0x000fda0003f05270 */
[----:B01----:R-:W-:Y:S05]  /*0280*/  @!P0 BRA `(.L_x_1) ;  /* 0x0000000000308947 */ /* 0x003fea0003800000 */
[----:B------:R-:W0:Y:S01]  /*0290*/  LDC.64 R8, c[0x0][0x380] ;  /* 0x0000e000ff087b82 */ /* 0x000e220000000a00 */
[----:B------:R-:W-:-:S05]  /*02a0*/  VIADD R4, R4, 0x1 ;  /* 0x0000000104047836 */ /* 0x000fca0000000000 */
[----:B------:R-:W-:-:S04]  /*02b0*/  LOP3.LUT R4, R4, 0x3, RZ, 0xc0, !PT ;  /* 0x0000000304047812 */ /* 0x000fc800078ec0ff */
[----:B------:R-:W-:-:S07]  /*02c0*/  IADD3 R4, PT, PT, -R4, RZ, RZ ;  /* 0x000000ff04047210 */ /* 0x000fce0007ffe1ff */
.L_x_2:
[----:B01----:R-:W-:-:S05]  /*02d0*/  IMAD.WIDE R6, R5, 0x4, R8 ;  /* 0x0000000405067825 */ /* 0x003fca00078e0208 */
[----:B------:R-:W2:Y:S01]  /*02e0*/  LDG.E R10, desc[UR4][R6.64] ;  /* 0x00000004060a7981 */ /* 0x000ea2000c1e1900 */
[----:B------:R-:W-:Y:S01]  /*02f0*/  VIADD R4, R4, 0x1 ;  /* 0x0000000104047836 */ /* 0x000fe20000000000 */
[----:B------:R-:W-:-:S04]  /*0300*/  IADD3 R5, PT, PT, R0, R5, RZ ;  /* 0x0000000500057210 */ /* 0x000fc80007ffe0ff */
[----:B------:R-:W-:Y:S01]  /*0310*/  ISETP.NE.AND P0, PT, R4, RZ, PT ;  /* 0x000000ff0400720c */ /* 0x000fe20003f05270 */
[----:B--2---:R-:W-:-:S05]  /*0320*/  FMUL R11, R10, R10 ;  /* 0x0000000a0a0b7220 */ /* 0x004fca0000400000 */
[----:B------:R1:W-:Y:S07]  /*0330*/  STG.E desc[UR4][R6.64], R11 ;  /* 0x0000000b06007986 */ /* 0x0003ee000c101904 */
[----:B------:R-:W-:Y:S05]  /*0340*/  @P0 BRA `(.L_x_2) ;  /* 0xfffffffc00e00947 */ /* 0x000fea000383ffff */
.L_x_1:
[----:B------:R-:W-:Y:S05]  /*0350*/  BSYNC.RECONVERGENT B0 ;  /* 0x0000000000007941 */ /* 0x000fea0003800200 */
.L_x_0:
[----:B------:R-:W-:Y:S05]  /*0360*/  @!P1 EXIT ;  /* 0x000000000000994d */ /* 0x000fea0003800000 */
.L_x_3:
[----:B0-----:R-:W-:-:S05]  /*0370*/  IMAD.WIDE R12, R5, 0x4, R2 ;  /* 0x00000004050c7825 */ /* 0x001fca00078e0202 */
[----:B------:R-:W2:Y:S01]  /*0380*/  LDG.E R4, desc[UR4][R12.64] ;  /* 0x000000040c047981 */ /* 0x000ea2000c1e1900 */
[----:B-1----:R-:W-:-:S04]  /*0390*/  IMAD.WIDE R6, R0, 0x4, R12 ;  /* 0x0000000400067825 */ /* 0x002fc800078e020c */
[----:B--2---:R-:W-:-:S05]  /*03a0*/  FMUL R15, R4, R4 ;  /* 0x00000004040f7220 */ /* 0x004fca0000400000 */
[----:B------:R0:W-:Y:S04]  /*03b0*/  STG.E desc[UR4][R12.64], R15 ;  /* 0x0000000f0c007986 */ /* 0x0001e8000c101904 */
[----:B------:R-:W2:Y:S01]  /*03c0*/  LDG.E R4, desc[UR4][R6.64] ;  /* 0x0000000406047981 */ /* 0x000ea2000c1e1900 */
[----:B------:R-:W-:-:S04]  /*03d0*/  IMAD.WIDE R8, R0, 0x4, R6 ;  /* 0x0000000400087825 */ /* 0x000fc800078e0206 */
[----:B--2---:R-:W-:-:S05]  /*03e0*/  FMUL R17, R4, R4 ;  /* 0x0000000404117220 */ /* 0x004fca0000400000 */
[----:B------:R0:W-:Y:S04]  /*03f0*/  STG.E desc[UR4][R6.64], R17 ;  /* 0x0000001106007986 */ /* 0x0001e8000c101904 */
[----:B------:R-:W2:Y:S01]  /*0400*/  LDG.E R4, desc[UR4][R8.64] ;  /* 0x0000000408047981 */ /* 0x000ea2000c1e1900 */
[----:B------:R-:W-:-:S04]  /*0410*/  IMAD.WIDE R10, R0, 0x4, R8 ;  /* 0x00000004000a7825 */ /* 0x000fc800078e0208 */
[----:B--2---:R-:W-:-:S05]  /*0420*/  FMUL R19, R4, R4 ;  /* 0x0000000404137220 */ /* 0x004fca0000400000 */
[----:B------:R0:W-:Y:S04]  /*0430*/  STG.E desc[UR4][R8.64], R19 ;  /* 0x0000001308007986 */ /* 0x0001e8000c101904 */
[----:B------:R-:W2:Y:S01]  /*0440*/  LDG.E R4, desc[UR4][R10.64] ;  /* 0x000000040a047981 */ /* 0x000ea2000c1e1900 */
[----:B------:R-:W-:-:S04]  /*0450*/  LEA R5, R0, R5, 0x2 ;  /* 0x0000000500057211 */ /* 0x000fc800078e10ff */
[----:B------:R-:W-:Y:S01]  /*0460*/  ISETP.GE.AND P0, PT, R5, UR6, PT ;  /* 0x0000000605007c0c */ /* 0x000fe2000bf06270 */
[----:B--2---:R-:W-:-:S05]  /*0470*/  FMUL R21, R4, R4 ;  /* 0x0000000404157220 */ /* 0x004fca0000400000 */
[----:B------:R0:W-:Y:S07]  /*0480*/  STG.E desc[UR4][R10.64], R21 ;  /* 0x000000150a007986 */ /* 0x0001ee000c101904 */
[----:B------:R-:W-:Y:S05]  /*0490*/  @!P0 BRA `(.L_x_3) ;  /* 0xfffffffc00b48947 */ /* 0x000fea000383ffff */
[----:B------:R-:W-:Y:S05]  /*04a0*/  EXIT ;  /* 0x000000000000794d */ /* 0x000fea0003800000 */
.L_x_4:
[----:B------:R-:W-:-:S00]  /*04b0*/  BRA `(.L_x_4) ;  /* 0xfffffffc00fc7947 */ /* 0x000fc0000383ffff */
[----:B------:R-:W-:-:S00]  /*04c0*/  NOP ;  /* 0x0000000000007918 */ /* 0x000fc00000000000 */
        /* <DEDUP_REMOVED lines=11> */
.L_x_5:


//--------------------- .nv.shared.reserved.0     --------------------------
	.section	.nv.shared.reserved.0,"aw",@nobits
	.weak		__nv_reservedSMEM_offset_0_alias
	.size		__nv_reservedSMEM_offset_0_alias, 0, 64
	.other		__nv_reservedSMEM_offset_0_alias,@"STO_CUDA_RESERVED_SHARED STV_DEFAULT"
__nv_reservedSMEM_offset_0_alias:
	.zero		0
	.zero		64


//--------------------- .nv.constant0._Z6kernelPfi --------------------------
	.section	.nv.constant0._Z6kernelPfi,"a",@progbits
	.sectionflags	@""
	.align	4
.nv.constant0._Z6kernelPfi:
	.zero		908


//--------------------- SYMBOLS --------------------------

	.type		.nv.reservedSmem.offset0,@object
	.size		.nv.reservedSmem.offset0,0x4
